	.headerflags	@"EF_CUDA_TEXMODE_UNIFIED EF_CUDA_64BIT_ADDRESS EF_CUDA_ACCELERATORS EF_CUDA_SM90 EF_CUDA_VIRTUAL_SM(EF_CUDA_SM90)"
	.elftype	@"ET_EXEC"


//--------------------- .nv.info                  --------------------------
	.section	.nv.info,"",@"SHT_CUDA_INFO"
	.align	4


	//----- nvinfo : EIATTR_REGCOUNT
	.align		4
        /*0000*/ 	.byte	0x04, 0x2f
        /*0002*/ 	.short	(.L_3 - .L_2)
	.align		4
.L_2:
        /*0004*/ 	.word	index@(triton_poi_fused__native_batch_norm_legit_no_training_relu_3)
        /*0008*/ 	.word	0x00000012


	//----- nvinfo : EIATTR_MIN_STACK_SIZE
	.align		4
.L_3:
        /*000c*/ 	.byte	0x04, 0x12
        /*000e*/ 	.short	(.L_5 - .L_4)
	.align		4
.L_4:
        /*0010*/ 	.word	index@(triton_poi_fused__native_batch_norm_legit_no_training_relu_3)
        /*0014*/ 	.word	0x00000000


	//----- nvinfo : EIATTR_FRAME_SIZE
	.align		4
.L_5:
        /*0018*/ 	.byte	0x04, 0x11
        /*001a*/ 	.short	(.L_7 - .L_6)
	.align		4
.L_6:
        /*001c*/ 	.word	index@(triton_poi_fused__native_batch_norm_legit_no_training_relu_3)
        /*0020*/ 	.word	0x00000000


	//----- nvinfo : EIATTR_MIN_STACK_SIZE
	.align		4
.L_7:
        /*0024*/ 	.byte	0x04, 0x12
        /*0026*/ 	.short	(.L_9 - .L_8)
	.align		4
.L_8:
        /*0028*/ 	.word	index@(triton_poi_fused__native_batch_norm_legit_no_training_relu_3)
        /*002c*/ 	.word	0x00000000
.L_9:


//--------------------- .nv.info.triton_poi_fused__native_batch_norm_legit_no_training_relu_3 --------------------------
	.section	.nv.info.triton_poi_fused__native_batch_norm_legit_no_training_relu_3,"",@"SHT_CUDA_INFO"
	.sectionflags	@""
	.align	4


	//----- nvinfo : EIATTR_CUDA_API_VERSION
	.align		4
        /*0000*/ 	.byte	0x04, 0x37
        /*0002*/ 	.short	(.L_11 - .L_10)
.L_10:
        /*0004*/ 	.word	0x0000007c


	//----- nvinfo : EIATTR_KPARAM_INFO
	.align		4
.L_11:
        /*0008*/ 	.byte	0x04, 0x17
        /*000a*/ 	.short	(.L_13 - .L_12)
.L_12:
        /*000c*/ 	.word	0x00000000
        /*0010*/ 	.short	0x0006
        /*0012*/ 	.short	0x0030
        /*0014*/ 	.byte	0x00, 0xf0, 0x11, 0x00


	//----- nvinfo : EIATTR_KPARAM_INFO
	.align		4
.L_13:
        /*0018*/ 	.byte	0x04, 0x17
        /*001a*/ 	.short	(.L_15 - .L_14)
.L_14:
        /*001c*/ 	.word	0x00000000
        /*0020*/ 	.short	0x0005
        /*0022*/ 	.short	0x0028
        /*0024*/ 	.byte	0x00, 0xf4, 0x21, 0x00


	//----- nvinfo : EIATTR_KPARAM_INFO
	.align		4
.L_15:
        /*0028*/ 	.byte	0x04, 0x17
        /*002a*/ 	.short	(.L_17 - .L_16)
.L_16:
        /*002c*/ 	.word	0x00000000
        /*0030*/ 	.short	0x0004
        /*0032*/ 	.short	0x0020
        /*0034*/ 	.byte	0x00, 0xf4, 0x21, 0x00


	//----- nvinfo : EIATTR_KPARAM_INFO
	.align		4
.L_17:
        /*0038*/ 	.byte	0x04, 0x17
        /*003a*/ 	.short	(.L_19 - .L_18)
.L_18:
        /*003c*/ 	.word	0x00000000
        /*0040*/ 	.short	0x0003
        /*0042*/ 	.short	0x0018
        /*0044*/ 	.byte	0x00, 0xf4, 0x21, 0x00


	//----- nvinfo : EIATTR_KPARAM_INFO
	.align		4
.L_19:
        /*0048*/ 	.byte	0x04, 0x17
        /*004a*/ 	.short	(.L_21 - .L_20)
.L_20:
        /*004c*/ 	.word	0x00000000
        /*0050*/ 	.short	0x0002
        /*0052*/ 	.short	0x0010
        /*0054*/ 	.byte	0x00, 0xf4, 0x21, 0x00


	//----- nvinfo : EIATTR_KPARAM_INFO
	.align		4
.L_21:
        /*0058*/ 	.byte	0x04, 0x17
        /*005a*/ 	.short	(.L_23 - .L_22)
.L_22:
        /*005c*/ 	.word	0x00000000
        /*0060*/ 	.short	0x0001
        /*0062*/ 	.short	0x0008
        /*0064*/ 	.byte	0x00, 0xf4, 0x21, 0x00


	//----- nvinfo : EIATTR_KPARAM_INFO
	.align		4
.L_23:
        /*0068*/ 	.byte	0x04, 0x17
        /*006a*/ 	.short	(.L_25 - .L_24)
.L_24:
        /*006c*/ 	.word	0x00000000
        /*0070*/ 	.short	0x0000
        /*0072*/ 	.short	0x0000
        /*0074*/ 	.byte	0x00, 0xf4, 0x21, 0x00


	//----- nvinfo : EIATTR_SPARSE_MMA_MASK
	.align		4
.L_25:
        /*0078*/ 	.byte	0x03, 0x50
        /*007a*/ 	.short	0x0000


	//----- nvinfo : EIATTR_MAXREG_COUNT
	.align		4
        /*007c*/ 	.byte	0x03, 0x1b
        /*007e*/ 	.short	0x00ff


	//----- nvinfo : EIATTR_EXIT_INSTR_OFFSETS
	.align		4
        /*0080*/ 	.byte	0x04, 0x1c
        /*0082*/ 	.short	(.L_27 - .L_26)


	//   ....[0]....
.L_26:
        /*0084*/ 	.word	0x000003d0


	//----- nvinfo : EIATTR_REQNTID
	.align		4
.L_27:
        /*0088*/ 	.byte	0x04, 0x10
        /*008a*/ 	.short	(.L_29 - .L_28)
.L_28:
        /*008c*/ 	.word	0x00000100
        /*0090*/ 	.word	0x00000001
        /*0094*/ 	.word	0x00000001


	//----- nvinfo : EIATTR_CBANK_PARAM_SIZE
	.align		4
.L_29:
        /*0098*/ 	.byte	0x03, 0x19
        /*009a*/ 	.short	0x0034


	//----- nvinfo : EIATTR_PARAM_CBANK
	.align		4
        /*009c*/ 	.byte	0x04, 0x0a
        /*009e*/ 	.short	(.L_31 - .L_30)
	.align		4
.L_30:
        /*00a0*/ 	.word	index@(.nv.constant0.triton_poi_fused__native_batch_norm_legit_no_training_relu_3)
        /*00a4*/ 	.short	0x0210
        /*00a6*/ 	.short	0x0034


	//----- nvinfo : EIATTR_SW_WAR
	.align		4
.L_31:
        /*00a8*/ 	.byte	0x04, 0x36
        /*00aa*/ 	.short	(.L_33 - .L_32)
.L_32:
        /*00ac*/ 	.word	0x00000008
.L_33:


//--------------------- .nv.callgraph             --------------------------
	.section	.nv.callgraph,"",@"SHT_CUDA_CALLGRAPH"
	.align	4
	.sectionentsize	8
	.align		4
        /*0000*/ 	.word	0x00000000
	.align		4
        /*0004*/ 	.word	0xffffffff
	.align		4
        /*0008*/ 	.word	0x00000000
	.align		4
        /*000c*/ 	.word	0xfffffffe
	.align		4
        /*0010*/ 	.word	0x00000000
	.align		4
        /*0014*/ 	.word	0xfffffffd
	.align		4
        /*0018*/ 	.word	0x00000000
	.align		4
        /*001c*/ 	.word	0xfffffffc


//--------------------- .nv.constant4             --------------------------
	.section	.nv.constant4,"a",@progbits
	.align	8
	.align		8
.nv.constant4:
        /*0000*/ 	.dword	_$_str
	.align		8
        /*0008*/ 	.dword	_$_str_$_2


//--------------------- .text.triton_poi_fused__native_batch_norm_legit_no_training_relu_3 --------------------------
	.section	.text.triton_poi_fused__native_batch_norm_legit_no_training_relu_3,"ax",@progbits
	.align	128
        .global         triton_poi_fused__native_batch_norm_legit_no_training_relu_3
        .type           triton_poi_fused__native_batch_norm_legit_no_training_relu_3,@function
        .size           triton_poi_fused__native_batch_norm_legit_no_training_relu_3,(.L_x_1 - triton_poi_fused__native_batch_norm_legit_no_training_relu_3)
        .other          triton_poi_fused__native_batch_norm_legit_no_training_relu_3,@"STO_CUDA_ENTRY STV_DEFAULT"
triton_poi_fused__native_batch_norm_legit_no_training_relu_3:
.text.triton_poi_fused__native_batch_norm_legit_no_training_relu_3:
[----:B------:R-:W-:Y:S01]  /*0000*/  LDC R1, c[0x0][0x28] ;  /* 0x00000a00ff017b82 */ /* 0x000fe20000000800 */
[----:B------:R-:W1:Y:S07]  /*0010*/  S2R R0, SR_TID.X ;  /* 0x0000000000007919 */ /* 0x000e6e0000002100 */
[----:B------:R-:W2:Y:S01]  /*0020*/  LDC.64 R2, c[0x0][0x220] ;  /* 0x00008800ff027b82 */ /* 0x000ea20000000a00 */
[----:B------:R-:W-:Y:S01]  /*0030*/  ULDC.64 UR4, c[0x0][0x208] ;  /* 0x0000820000047ab9 */ /* 0x000fe20000000a00 */
[----:B------:R-:W3:Y:S06]  /*0040*/  S2R R7, SR_CTAID.X ;  /* 0x0000000000077919 */ /* 0x000eec0000002500 */
[----:B------:R-:W4:Y:S08]  /*0050*/  LDC.64 R8, c[0x0][0x228] ;  /* 0x00008a00ff087b82 */ /* 0x000f300000000a00 */
[----:B------:R-:W5:Y:S01]  /*0060*/  LDC.64 R10, c[0x0][0x230] ;  /* 0x00008c00ff0a7b82 */ /* 0x000f620000000a00 */
[----:B-1----:R-:W-:-:S02]  /*0070*/  SHF.L.U32 R0, R0, 0x1, RZ ;  /* 0x0000000100007819 */ /* 0x002fc400000006ff */
[----:B---3--:R-:W-:Y:S02]  /*0080*/  SHF.R.S32.HI R5, RZ, 0x16, R7 ;  /* 0x00000016ff057819 */ /* 0x008fe40000011407 */
[----:B------:R-:W-:Y:S02]  /*0090*/  LOP3.LUT R0, R0, 0x1fe, RZ, 0xc0, !PT ;  /* 0x000001fe00007812 */ /* 0x000fe400078ec0ff */
[----:B------:R-:W-:Y:S02]  /*00a0*/  SGXT R5, R5, 0x1 ;  /* 0x000000010505781a */ /* 0x000fe40000000200 */
[----:B------:R-:W-:Y:S02]  /*00b0*/  LEA R0, R7, R0, 0x9 ;  /* 0x0000000007007211 */ /* 0x000fe400078e48ff */
[----:B------:R-:W1:Y:S02]  /*00c0*/  LDC.64 R6, c[0x0][0x218] ;  /* 0x00008600ff067b82 */ /* 0x000e640000000a00 */
[----:B------:R-:W-:-:S04]  /*00d0*/  LEA.HI R5, R5, R0, RZ, 0x5 ;  /* 0x0000000005057211 */ /* 0x000fc800078f28ff */
[----:B------:R-:W-:-:S04]  /*00e0*/  LOP3.LUT R5, R5, 0xffffffe0, RZ, 0xc0, !PT ;  /* 0xffffffe005057812 */ /* 0x000fc800078ec0ff */
[----:B------:R-:W-:Y:S02]  /*00f0*/  IADD3 R13, R0, -R5, RZ ;  /* 0x80000005000d7210 */ /* 0x000fe40007ffe0ff */
[----:B------:R-:W3:Y:S03]  /*0100*/  LDC.64 R4, c[0x0][0x210] ;  /* 0x00008400ff047b82 */ /* 0x000ee60000000a00 */
[----:B--2---:R-:W-:-:S06]  /*0110*/  IMAD.WIDE R2, R13, 0x4, R2 ;  /* 0x000000040d027825 */ /* 0x004fcc00078e0202 */
[----:B------:R-:W2:Y:S01]  /*0120*/  LDG.E.EL.64 R2, desc[UR4][R2.64] ;  /* 0x0000000402027981 */ /* 0x000ea2000c2e1b00 */
[----:B-1----:R-:W-:-:S04]  /*0130*/  IMAD.WIDE R6, R13, 0x4, R6 ;  /* 0x000000040d067825 */ /* 0x002fc800078e0206 */
[C---:B----4-:R-:W-:Y:S02]  /*0140*/  IMAD.WIDE R8, R13.reuse, 0x4, R8 ;  /* 0x000000040d087825 */ /* 0x050fe400078e0208 */
[----:B------:R-:W4:Y:S02]  /*0150*/  LDG.E.EL.64 R6, desc[UR4][R6.64] ;  /* 0x0000000406067981 */ /* 0x000f24000c2e1b00 */
[----:B-----5:R-:W-:Y:S02]  /*0160*/  IMAD.WIDE R10, R13, 0x4, R10 ;  /* 0x000000040d0a7825 */ /* 0x020fe400078e020a */
[----:B------:R-:W5:Y:S02]  /*0170*/  LDG.E.EL.64 R8, desc[UR4][R8.64] ;  /* 0x0000000408087981 */ /* 0x000f64000c2e1b00 */
[----:B---3--:R-:W-:Y:S02]  /*0180*/  IMAD.WIDE R4, R0, 0x4, R4 ;  /* 0x0000000400047825 */ /* 0x008fe400078e0204 */
[----:B------:R-:W5:Y:S04]  /*0190*/  LDG.E.EL.64 R10, desc[UR4][R10.64] ;  /* 0x000000040a0a7981 */ /* 0x000f68000c2e1b00 */
[----:B------:R-:W4:Y:S01]  /*01a0*/  LDG.E.64 R4, desc[UR4][R4.64] ;  /* 0x0000000404047981 */ /* 0x000f22000c1e1b00 */
[----:B------:R-:W-:Y:S01]  /*01b0*/  HFMA2.MMA R14, -RZ, RZ, 1.625, 0 ;  /* 0x3e800000ff0e7435 */ /* 0x000fe200000001ff */
[----:B--2---:R-:W-:Y:S01]  /*01c0*/  FADD R2, R2, 9.9999997473787516356e-06 ;  /* 0x3727c5ac02027421 */ /* 0x004fe20000000000 */
[----:B------:R-:W-:-:S03]  /*01d0*/  FADD R3, R3, 9.9999997473787516356e-06 ;  /* 0x3727c5ac03037421 */ /* 0x000fc60000000000 */
[----:B------:R-:W1:Y:S08]  /*01e0*/  MUFU.SQRT R12, R2 ;  /* 0x00000002000c7308 */ /* 0x000e700000002000 */
[----:B------:R2:W3:Y:S01]  /*01f0*/  MUFU.SQRT R13, R3 ;  /* 0x00000003000d7308 */ /* 0x0004e20000002000 */
[C---:B-1----:R-:W-:Y:S02]  /*0200*/  FSETP.GT.AND P0, PT, R12.reuse, 8.50705917302346158658e+37, PT ;  /* 0x7e8000000c00780b */ /* 0x042fe40003f04000 */
[----:B------:R-:W-:Y:S01]  /*0210*/  FSETP.GEU.AND P2, PT, R12, 1.175494350822287508e-38, PT ;  /* 0x008000000c00780b */ /* 0x000fe20003f4e000 */
[----:B--2---:R-:W1:Y:S01]  /*0220*/  LDC.64 R2, c[0x0][0x238] ;  /* 0x00008e00ff027b82 */ /* 0x004e620000000a00 */
[----:B---3--:R-:W-:-:S02]  /*0230*/  FSETP.GT.AND P1, PT, R13, 8.50705917302346158658e+37, PT ;  /* 0x7e8000000d00780b */ /* 0x008fc40003f24000 */
[----:B------:R-:W-:-:S07]  /*0240*/  FSETP.GEU.AND P3, PT, R13, 1.175494350822287508e-38, PT ;  /* 0x008000000d00780b */ /* 0x000fce0003f6e000 */
[----:B------:R-:W-:-:S04]  /*0250*/  @P0 FMUL R12, R12, 0.25 ;  /* 0x3e8000000c0c0820 */ /* 0x000fc80000400000 */
[----:B------:R-:W-:Y:S01]  /*0260*/  @!P2 FMUL R12, R12, 16777216 ;  /* 0x4b8000000c0ca820 */ /* 0x000fe20000400000 */
[----:B------:R-:W-:-:S04]  /*0270*/  @P1 FMUL R13, R13, 0.25 ;  /* 0x3e8000000d0d1820 */ /* 0x000fc80000400000 */
[----:B------:R-:W-:Y:S01]  /*0280*/  @!P3 FMUL R13, R13, 16777216 ;  /* 0x4b8000000d0db820 */ /* 0x000fe20000400000 */
[----:B------:R-:W2:Y:S01]  /*0290*/  MUFU.RCP R12, R12 ;  /* 0x0000000c000c7308 */ /* 0x000ea20000001000 */
[----:B------:R-:W-:-:S07]  /*02a0*/  FSEL R15, R14, 1, P0 ;  /* 0x3f8000000e0f7808 */ /* 0x000fce0000000000 */
[----:B------:R-:W3:Y:S01]  /*02b0*/  MUFU.RCP R13, R13 ;  /* 0x0000000d000d7308 */ /* 0x000ee20000001000 */
[----:B------:R-:W-:Y:S01]  /*02c0*/  FSEL R14, R14, 1, P1 ;  /* 0x3f8000000e0e7808 */ /* 0x000fe20000800000 */
[----:B------:R-:W-:-:S04]  /*02d0*/  @!P2 FMUL R15, R15, 16777216 ;  /* 0x4b8000000f0fa820 */ /* 0x000fc80000400000 */
[----:B------:R-:W-:Y:S01]  /*02e0*/  @!P3 FMUL R14, R14, 16777216 ;  /* 0x4b8000000e0eb820 */ /* 0x000fe20000400000 */
[----:B----4-:R-:W-:Y:S01]  /*02f0*/  FADD R5, R5, -R7 ;  /* 0x8000000705057221 */ /* 0x010fe20000000000 */
[----:B------:R-:W-:Y:S01]  /*0300*/  FADD R4, R4, -R6 ;  /* 0x8000000604047221 */ /* 0x000fe20000000000 */
[----:B--2---:R-:W-:Y:S01]  /*0310*/  FMUL R15, R12, R15 ;  /* 0x0000000f0c0f7220 */ /* 0x004fe20000400000 */
[----:B---3--:R-:W-:-:S03]  /*0320*/  FMUL R14, R13, R14 ;  /* 0x0000000e0d0e7220 */ /* 0x008fc60000400000 */
[----:B------:R-:W-:Y:S01]  /*0330*/  FMUL R15, R4, R15 ;  /* 0x0000000f040f7220 */ /* 0x000fe20000400000 */
[----:B------:R-:W-:-:S03]  /*0340*/  FMUL R14, R5, R14 ;  /* 0x0000000e050e7220 */ /* 0x000fc60000400000 */
[----:B-----5:R-:W-:Y:S01]  /*0350*/  FFMA R8, R8, R15, R10 ;  /* 0x0000000f08087223 */ /* 0x020fe2000000000a */
[----:B------:R-:W-:-:S04]  /*0360*/  FFMA R9, R9, R14, R11 ;  /* 0x0000000e09097223 */ /* 0x000fc8000000000b */
[----:B------:R-:W-:Y:S02]  /*0370*/  FSETP.GEU.AND P0, PT, R8, RZ, PT ;  /* 0x000000ff0800720b */ /* 0x000fe40003f0e000 */
[C---:B------:R-:W-:Y:S01]  /*0380*/  FSETP.GEU.AND P1, PT, R9.reuse, RZ, PT ;  /* 0x000000ff0900720b */ /* 0x040fe20003f2e000 */
[----:B-1----:R-:W-:Y:S01]  /*0390*/  IMAD.WIDE R2, R0, 0x4, R2 ;  /* 0x0000000400027825 */ /* 0x002fe200078e0202 */
[----:B------:R-:W-:Y:S02]  /*03a0*/  FSEL R8, R8, RZ, P0 ;  /* 0x000000ff08087208 */ /* 0x000fe40000000000 */
[----:B------:R-:W-:-:S05]  /*03b0*/  FSEL R9, R9, RZ, P1 ;  /* 0x000000ff09097208 */ /* 0x000fca0000800000 */
[----:B------:R-:W-:Y:S01]  /*03c0*/  STG.E.64 desc[UR4][R2.64], R8 ;  /* 0x0000000802007986 */ /* 0x000fe2000c101b04 */
[----:B------:R-:W-:Y:S05]  /*03d0*/  EXIT ;  /* 0x000000000000794d */ /* 0x000fea0003800000 */
.L_x_0:
[----:B------:R-:W-:-:S00]  /*03e0*/  BRA `(.L_x_0) ;  /* 0xfffffffc00fc7947 */ /* 0x000fc0000383ffff */
[----:B------:R-:W-:-:S00]  /*03f0*/  NOP ;  /* 0x0000000000007918 */ /* 0x000fc00000000000 */
        /* <DEDUP_REMOVED lines=8> */
.L_x_1:


//--------------------- .nv.global.init           --------------------------
	.section	.nv.global.init,"aw",@progbits
.nv.global.init:
	.type		_$_str,@object
	.size		_$_str,(_$_str_$_2 - _$_str)
_$_str:
        /*0000*/ 	.byte	0x5f, 0x5f, 0x43, 0x55, 0x44, 0x41, 0x5f, 0x46, 0x54, 0x5a, 0x00
	.type		_$_str_$_2,@object
	.size		_$_str_$_2,(.L_1 - _$_str_$_2)
_$_str_$_2:
        /*000b*/ 	.byte	0x5f, 0x5f, 0x43, 0x55, 0x44, 0x41, 0x5f, 0x50, 0x52, 0x45, 0x43, 0x5f, 0x53, 0x51, 0x52, 0x54
        /*001b*/ 	.byte	0x00
.L_1:


//--------------------- .nv.constant0.triton_poi_fused__native_batch_norm_legit_no_training_relu_3 --------------------------
	.section	.nv.constant0.triton_poi_fused__native_batch_norm_legit_no_training_relu_3,"a",@progbits
	.sectionflags	@""
	.align	4
.nv.constant0.triton_poi_fused__native_batch_norm_legit_no_training_relu_3:
	.zero		580
